//
// Generated by NVIDIA NVVM Compiler
//
// Compiler Build ID: CL-36424714
// Cuda compilation tools, release 13.0, V13.0.88
// Based on NVVM 20.0.0
//

.version 9.0
.target sm_100
.address_size 64

	// .globl	default_function_kernel

.visible .entry default_function_kernel(
	.param .u64 .ptr .align 1 default_function_kernel_param_0,
	.param .u64 .ptr .align 1 default_function_kernel_param_1
)
.maxntid 32
{
	.reg .pred 	%p<2>;
	.reg .b32 	%r<8>;
	.reg .b32 	%f<3>;
	.reg .b64 	%rd<8>;

	ld.param.u64 	%rd1, [default_function_kernel_param_0];
	ld.param.u64 	%rd2, [default_function_kernel_param_1];
	mov.u32 	%r1, %ctaid.x;
	shl.b32 	%r3, %r1, 1;
	mov.u32 	%r2, %tid.x;
	shr.u32 	%r4, %r2, 4;
	or.b32  	%r5, %r3, %r4;
	setp.gt.u32 	%p1, %r5, 116;
	@%p1 bra 	$L__BB0_2;
	cvta.to.global.u64 	%rd3, %rd2;
	cvta.to.global.u64 	%rd4, %rd1;
	shl.b32 	%r6, %r1, 5;
	or.b32  	%r7, %r6, %r2;
	mul.wide.u32 	%rd5, %r7, 4;
	add.s64 	%rd6, %rd3, %rd5;
	ld.global.nc.f32 	%f1, [%rd6];
	neg.f32 	%f2, %f1;
	add.s64 	%rd7, %rd4, %rd5;
	st.global.f32 	[%rd7], %f2;
$L__BB0_2:
	ret;

}


// ===== COMPILED SASS (sm_100) =====

	.target	sm_100

	.elftype	@"ET_EXEC"


//--------------------- .note.nv.tkinfo           --------------------------
	.section	.note.nv.tkinfo,"",@"SHT_NOTE"
	.sectionflags	@"SHF_NOTE_NV_TKINFO"
	.tkinfo
        /*0018*/ 	.word	0x00000002
        /*0030*/ 	.string	""
        /*0030*/ 	.string	"ptxas"
        /*0030*/ 	.string	"Cuda compilation tools, release 13.0, V13.0.88"
        /*0030*/ 	.string	"Build cuda_13.0.r13.0/compiler.36424714_0"
        /*0030*/ 	.string	"-arch sm_100 -m 64 "



//--------------------- .note.nv.cuinfo           --------------------------
	.section	.note.nv.cuinfo,"",@"SHT_NOTE"
	.sectionflags	@"SHF_NOTE_NV_CUINFO"
        /*0018*/ 	.short	0x0002
        /*001a*/ 	.short	0x0064
        /*001c*/ 	.short	0x0082
	.zero		2


//--------------------- .nv.info                  --------------------------
	.section	.nv.info,"",@"SHT_CUDA_INFO"
	.align	4


	//----- nvinfo : EIATTR_REGCOUNT
	.align		4
        /*0000*/ 	.byte	0x04, 0x2f
        /*0002*/ 	.short	(.L_1 - .L_0)
	.align		4
.L_0:
        /*0004*/ 	.word	index@(default_function_kernel)
        /*0008*/ 	.word	0x0000000a


	//----- nvinfo : EIATTR_FRAME_SIZE
	.align		4
.L_1:
        /*000c*/ 	.byte	0x04, 0x11
        /*000e*/ 	.short	(.L_3 - .L_2)
	.align		4
.L_2:
        /*0010*/ 	.word	index@(default_function_kernel)
        /*0014*/ 	.word	0x00000000


	//----- nvinfo : EIATTR_MIN_STACK_SIZE
	.align		4
.L_3:
        /*0018*/ 	.byte	0x04, 0x12
        /*001a*/ 	.short	(.L_5 - .L_4)
	.align		4
.L_4:
        /*001c*/ 	.word	index@(default_function_kernel)
        /*0020*/ 	.word	0x00000000
.L_5:


//--------------------- .nv.compat                --------------------------
	.section	.nv.compat,"",@"SHT_CUDA_COMPAT_INFO"
	.align	4
        /*0000*/ 	.byte	0x02, 0x09, 0x00, 0x00, 0x02, 0x02, 0x01, 0x00, 0x02, 0x05, 0x05, 0x00, 0x03, 0x07, 0x01, 0x01
        /*0010*/ 	.byte	0x02, 0x03, 0x00, 0x00, 0x02, 0x06, 0x01, 0x00, 0x04, 0x0b, 0x08, 0x00, 0x09, 0x00, 0x00, 0x00
        /*0020*/ 	.byte	0x00, 0x00, 0x00, 0x00


//--------------------- .nv.info.default_function_kernel --------------------------
	.section	.nv.info.default_function_kernel,"",@"SHT_CUDA_INFO"
	.sectionflags	@""
	.align	4


	//----- nvinfo : EIATTR_CUDA_API_VERSION
	.align		4
        /*0000*/ 	.byte	0x04, 0x37
        /*0002*/ 	.short	(.L_7 - .L_6)
.L_6:
        /*0004*/ 	.word	0x00000082


	//----- nvinfo : EIATTR_KPARAM_INFO
	.align		4
.L_7:
        /*0008*/ 	.byte	0x04, 0x17
        /*000a*/ 	.short	(.L_9 - .L_8)
.L_8:
        /*000c*/ 	.word	0x00000000
        /*0010*/ 	.short	0x0001
        /*0012*/ 	.short	0x0008
        /*0014*/ 	.byte	0x00, 0xf5, 0x21, 0x00


	//----- nvinfo : EIATTR_KPARAM_INFO
	.align		4
.L_9:
        /*0018*/ 	.byte	0x04, 0x17
        /*001a*/ 	.short	(.L_11 - .L_10)
.L_10:
        /*001c*/ 	.word	0x00000000
        /*0020*/ 	.short	0x0000
        /*0022*/ 	.short	0x0000
        /*0024*/ 	.byte	0x00, 0xf5, 0x21, 0x00


	//----- nvinfo : EIATTR_SPARSE_MMA_MASK
	.align		4
.L_11:
        /*0028*/ 	.byte	0x03, 0x50
        /*002a*/ 	.short	0x0000


	//----- nvinfo : EIATTR_MAXREG_COUNT
	.align		4
        /*002c*/ 	.byte	0x03, 0x1b
        /*002e*/ 	.short	0x00ff


	//----- nvinfo : EIATTR_MERCURY_ISA_VERSION
	.align		4
        /*0030*/ 	.byte	0x03, 0x5f
        /*0032*/ 	.short	0x0101


	//----- nvinfo : EIATTR_VRC_CTA_INIT_COUNT
	.align		4
        /*0034*/ 	.byte	0x02, 0x4a
	.zero		1
	.zero		1


	//----- nvinfo : EIATTR_EXIT_INSTR_OFFSETS
	.align		4
        /*0038*/ 	.byte	0x04, 0x1c
        /*003a*/ 	.short	(.L_13 - .L_12)


	//   ....[0]....
.L_12:
        /*003c*/ 	.word	0x00000070


	//   ....[1]....
        /*0040*/ 	.word	0x00000120


	//----- nvinfo : EIATTR_MAX_THREADS
	.align		4
.L_13:
        /*0044*/ 	.byte	0x04, 0x05
        /*0046*/ 	.short	(.L_15 - .L_14)
.L_14:
        /*0048*/ 	.word	0x00000020
        /*004c*/ 	.word	0x00000001
        /*0050*/ 	.word	0x00000001


	//----- nvinfo : EIATTR_CBANK_PARAM_SIZE
	.align		4
.L_15:
        /*0054*/ 	.byte	0x03, 0x19
        /*0056*/ 	.short	0x0010


	//----- nvinfo : EIATTR_PARAM_CBANK
	.align		4
        /*0058*/ 	.byte	0x04, 0x0a
        /*005a*/ 	.short	(.L_17 - .L_16)
	.align		4
.L_16:
        /*005c*/ 	.word	index@(.nv.constant0.default_function_kernel)
        /*0060*/ 	.short	0x0380
        /*0062*/ 	.short	0x0010


	//----- nvinfo : EIATTR_SW_WAR
	.align		4
.L_17:
        /*0064*/ 	.byte	0x04, 0x36
        /*0066*/ 	.short	(.L_19 - .L_18)
.L_18:
        /*0068*/ 	.word	0x00000008
.L_19:


//--------------------- .nv.callgraph             --------------------------
	.section	.nv.callgraph,"",@"SHT_CUDA_CALLGRAPH"
	.align	4
	.sectionentsize	8
	.align		4
        /*0000*/ 	.word	0x00000000
	.align		4
        /*0004*/ 	.word	0xffffffff
	.align		4
        /*0008*/ 	.word	0x00000000
	.align		4
        /*000c*/ 	.word	0xfffffffe
	.align		4
        /*0010*/ 	.word	0x00000000
	.align		4
        /*0014*/ 	.word	0xfffffffd
	.align		4
        /*0018*/ 	.word	0x00000000
	.align		4
        /*001c*/ 	.word	0xfffffffc


//--------------------- .text.default_function_kernel --------------------------
	.section	.text.default_function_kernel,"ax",@progbits
	.align	128
        .global         default_function_kernel
        .type           default_function_kernel,@function
        .size           default_function_kernel,(.L_x_1 - default_function_kernel)
        .other          default_function_kernel,@"STO_CUDA_ENTRY STV_DEFAULT"
default_function_kernel:
.text.default_function_kernel:
[----:B------:R-:W-:Y:S01]  /*0000*/  LDC R1, c[0x0][0x37c] ;  /* 0x0000df00ff017b82 */ /* 0x000fe20000000800 */
[----:B------:R-:W0:Y:S07]  /*0010*/  S2R R7, SR_TID.X ;  /* 0x0000000000077919 */ /* 0x000e2e0000002100 */
[----:B------:R-:W1:Y:S02]  /*0020*/  S2UR UR5, SR_CTAID.X ;  /* 0x00000000000579c3 */ /* 0x000e640000002500 */
[----:B-1----:R-:W-:Y:S01]  /*0030*/  USHF.L.U32 UR4, UR5, 0x1, URZ ;  /* 0x0000000105047899 */ /* 0x002fe200080006ff */
[----:B0-----:R-:W-:-:S05]  /*0040*/  SHF.R.U32.HI R0, RZ, 0x4, R7 ;  /* 0x00000004ff007819 */ /* 0x001fca0000011607 */
[----:B------:R-:W-:-:S04]  /*0050*/  LOP3.LUT R0, R0, UR4, RZ, 0xfc, !PT ;  /* 0x0000000400007c12 */ /* 0x000fc8000f8efcff */
[----:B------:R-:W-:-:S13]  /*0060*/  ISETP.GT.U32.AND P0, PT, R0, 0x74, PT ;  /* 0x000000740000780c */ /* 0x000fda0003f04070 */
[----:B------:R-:W-:Y:S05]  /*0070*/  @P0 EXIT ;  /* 0x000000000000094d */ /* 0x000fea0003800000 */
[----:B------:R-:W0:Y:S01]  /*0080*/  LDC.64 R2, c[0x0][0x388] ;  /* 0x0000e200ff027b82 */ /* 0x000e220000000a00 */
[----:B------:R-:W1:Y:S01]  /*0090*/  LDCU.64 UR6, c[0x0][0x358] ;  /* 0x00006b00ff0677ac */ /* 0x000e620008000a00 */
[----:B------:R-:W-:-:S06]  /*00a0*/  USHF.L.U32 UR4, UR5, 0x5, URZ ;  /* 0x0000000505047899 */ /* 0x000fcc00080006ff */
[----:B------:R-:W2:Y:S01]  /*00b0*/  LDC.64 R4, c[0x0][0x380] ;  /* 0x0000e000ff047b82 */ /* 0x000ea20000000a00 */
[----:B------:R-:W-:-:S05]  /*00c0*/  LOP3.LUT R7, R7, UR4, RZ, 0xfc, !PT ;  /* 0x0000000407077c12 */ /* 0x000fca000f8efcff */
[----:B0-----:R-:W-:-:S06]  /*00d0*/  IMAD.WIDE.U32 R2, R7, 0x4, R2 ;  /* 0x0000000407027825 */ /* 0x001fcc00078e0002 */
[----:B-1----:R-:W3:Y:S01]  /*00e0*/  LDG.E.CONSTANT R2, desc[UR6][R2.64] ;  /* 0x0000000602027981 */ /* 0x002ee2000c1e9900 */
[----:B--2---:R-:W-:-:S04]  /*00f0*/  IMAD.WIDE.U32 R4, R7, 0x4, R4 ;  /* 0x0000000407047825 */ /* 0x004fc800078e0004 */
[----:B---3--:R-:W-:-:S05]  /*0100*/  FADD R7, -R2, -RZ ;  /* 0x800000ff02077221 */ /* 0x008fca0000000100 */
[----:B------:R-:W-:Y:S01]  /*0110*/  STG.E desc[UR6][R4.64], R7 ;  /* 0x0000000704007986 */ /* 0x000fe2000c101906 */
[----:B------:R-:W-:Y:S05]  /*0120*/  EXIT ;  /* 0x000000000000794d */ /* 0x000fea0003800000 */
.L_x_0:
[----:B------:R-:W-:-:S00]  /*0130*/  BRA `(.L_x_0) ;  /* 0xfffffffc00fc7947 */ /* 0x000fc0000383ffff */
[----:B------:R-:W-:-:S00]  /*0140*/  NOP ;  /* 0x0000000000007918 */ /* 0x000fc00000000000 */
        /* <DEDUP_REMOVED lines=11> */
.L_x_1:


//--------------------- .nv.shared.reserved.0     --------------------------
	.section	.nv.shared.reserved.0,"aw",@nobits
	.weak		__nv_reservedSMEM_offset_0_alias
	.size		__nv_reservedSMEM_offset_0_alias, 0, 64
	.other		__nv_reservedSMEM_offset_0_alias,@"STO_CUDA_RESERVED_SHARED STV_DEFAULT"
__nv_reservedSMEM_offset_0_alias:
	.zero		0
	.zero		64


//--------------------- .nv.constant0.default_function_kernel --------------------------
	.section	.nv.constant0.default_function_kernel,"a",@progbits
	.sectionflags	@""
	.align	4
.nv.constant0.default_function_kernel:
	.zero		912


//--------------------- SYMBOLS --------------------------

	.type		.nv.reservedSmem.offset0,@object
	.size		.nv.reservedSmem.offset0,0x4
